//
// Generated by NVIDIA NVVM Compiler
//
// Compiler Build ID: CL-36424714
// Cuda compilation tools, release 13.0, V13.0.88
// Based on NVVM 20.0.0
//

.version 9.0
.target sm_100
.address_size 64

	// .globl	_Z33awkward_listarray_compact_offsetsIiiEvPT_PKT0_S4_lll
.extern .shared .align 16 .b8 temp[];

.visible .entry _Z33awkward_listarray_compact_offsetsIiiEvPT_PKT0_S4_lll(
	.param .u64 .ptr .align 1 _Z33awkward_listarray_compact_offsetsIiiEvPT_PKT0_S4_lll_param_0,
	.param .u64 .ptr .align 1 _Z33awkward_listarray_compact_offsetsIiiEvPT_PKT0_S4_lll_param_1,
	.param .u64 .ptr .align 1 _Z33awkward_listarray_compact_offsetsIiiEvPT_PKT0_S4_lll_param_2,
	.param .u64 _Z33awkward_listarray_compact_offsetsIiiEvPT_PKT0_S4_lll_param_3,
	.param .u64 _Z33awkward_listarray_compact_offsetsIiiEvPT_PKT0_S4_lll_param_4,
	.param .u64 _Z33awkward_listarray_compact_offsetsIiiEvPT_PKT0_S4_lll_param_5
)
{
	.reg .pred 	%p<5>;
	.reg .b32 	%r<50>;
	.reg .b64 	%rd<20>;

	ld.param.u64 	%rd2, [_Z33awkward_listarray_compact_offsetsIiiEvPT_PKT0_S4_lll_param_0];
	ld.param.u64 	%rd3, [_Z33awkward_listarray_compact_offsetsIiiEvPT_PKT0_S4_lll_param_1];
	ld.param.u64 	%rd4, [_Z33awkward_listarray_compact_offsetsIiiEvPT_PKT0_S4_lll_param_2];
	ld.param.u64 	%rd5, [_Z33awkward_listarray_compact_offsetsIiiEvPT_PKT0_S4_lll_param_3];
	ld.param.u64 	%rd6, [_Z33awkward_listarray_compact_offsetsIiiEvPT_PKT0_S4_lll_param_4];
	ld.param.u64 	%rd7, [_Z33awkward_listarray_compact_offsetsIiiEvPT_PKT0_S4_lll_param_5];
	mov.u32 	%r11, %tid.x;
	mov.u32 	%r12, %ctaid.x;
	mov.u32 	%r13, %ntid.x;
	mad.lo.s32 	%r14, %r12, %r13, %r11;
	cvt.s64.s32 	%rd1, %r14;
	setp.le.s64 	%p1, %rd7, %rd1;
	@%p1 bra 	$L__BB0_8;
	cvt.u32.u64 	%r16, %rd1;
	cvta.to.global.u64 	%rd8, %rd4;
	cvta.to.global.u64 	%rd9, %rd3;
	add.s64 	%rd10, %rd6, %rd1;
	shl.b64 	%rd11, %rd10, 2;
	add.s64 	%rd12, %rd8, %rd11;
	ld.global.u32 	%r17, [%rd12];
	add.s64 	%rd13, %rd5, %rd1;
	shl.b64 	%rd14, %rd13, 2;
	add.s64 	%rd15, %rd9, %rd14;
	ld.global.u32 	%r18, [%rd15];
	sub.s32 	%r19, %r17, %r18;
	shl.b32 	%r20, %r16, 2;
	mov.u32 	%r21, temp;
	add.s32 	%r1, %r21, %r20;
	st.shared.u32 	[%r1], %r19;
	bar.sync 	0;
	setp.lt.s64 	%p2, %rd7, 2;
	mov.b32 	%r49, 0;
	@%p2 bra 	$L__BB0_7;
	cvt.u32.u64 	%r2, %rd7;
	mov.b32 	%r47, 0;
	mov.b32 	%r46, 1;
$L__BB0_3:
	xor.b32  	%r49, %r47, 1;
	setp.lt.s32 	%p3, %r16, %r46;
	@%p3 bra 	$L__BB0_5;
	mad.lo.s32 	%r26, %r47, %r2, %r16;
	sub.s32 	%r27, %r26, %r46;
	shl.b32 	%r28, %r27, 2;
	add.s32 	%r30, %r21, %r28;
	ld.shared.u32 	%r31, [%r30];
	shl.b32 	%r32, %r46, 2;
	add.s32 	%r33, %r30, %r32;
	ld.shared.u32 	%r34, [%r33];
	add.s32 	%r48, %r34, %r31;
	bra.uni 	$L__BB0_6;
$L__BB0_5:
	mul.lo.s32 	%r35, %r47, %r2;
	shl.b32 	%r36, %r35, 2;
	add.s32 	%r37, %r1, %r36;
	ld.shared.u32 	%r48, [%r37];
$L__BB0_6:
	mul.lo.s32 	%r38, %r49, %r2;
	shl.b32 	%r39, %r38, 2;
	add.s32 	%r40, %r1, %r39;
	st.shared.u32 	[%r40], %r48;
	bar.sync 	0;
	shl.b32 	%r46, %r46, 1;
	cvt.u64.u32 	%rd16, %r46;
	setp.gt.u64 	%p4, %rd7, %rd16;
	mov.u32 	%r47, %r49;
	@%p4 bra 	$L__BB0_3;
$L__BB0_7:
	cvt.u32.u64 	%r41, %rd7;
	mul.lo.s32 	%r42, %r49, %r41;
	shl.b32 	%r43, %r42, 2;
	add.s32 	%r44, %r1, %r43;
	ld.shared.u32 	%r45, [%r44];
	cvta.to.global.u64 	%rd17, %rd2;
	shl.b64 	%rd18, %rd1, 2;
	add.s64 	%rd19, %rd17, %rd18;
	st.global.u32 	[%rd19], %r45;
$L__BB0_8:
	ret;

}


// ===== COMPILED SASS (sm_100) =====

	.target	sm_100

	.elftype	@"ET_EXEC"


//--------------------- .note.nv.tkinfo           --------------------------
	.section	.note.nv.tkinfo,"",@"SHT_NOTE"
	.sectionflags	@"SHF_NOTE_NV_TKINFO"
	.tkinfo
        /*0018*/ 	.word	0x00000002
        /*0030*/ 	.string	""
        /*0030*/ 	.string	"ptxas"
        /*0030*/ 	.string	"Cuda compilation tools, release 13.0, V13.0.88"
        /*0030*/ 	.string	"Build cuda_13.0.r13.0/compiler.36424714_0"
        /*0030*/ 	.string	"-arch sm_100 -m 64 "



//--------------------- .note.nv.cuinfo           --------------------------
	.section	.note.nv.cuinfo,"",@"SHT_NOTE"
	.sectionflags	@"SHF_NOTE_NV_CUINFO"
        /*0018*/ 	.short	0x0002
        /*001a*/ 	.short	0x0064
        /*001c*/ 	.short	0x0082
	.zero		2


//--------------------- .nv.info                  --------------------------
	.section	.nv.info,"",@"SHT_CUDA_INFO"
	.align	4


	//----- nvinfo : EIATTR_REGCOUNT
	.align		4
        /*0000*/ 	.byte	0x04, 0x2f
        /*0002*/ 	.short	(.L_1 - .L_0)
	.align		4
.L_0:
        /*0004*/ 	.word	index@(_Z33awkward_listarray_compact_offsetsIiiEvPT_PKT0_S4_lll)
        /*0008*/ 	.word	0x0000000e


	//----- nvinfo : EIATTR_FRAME_SIZE
	.align		4
.L_1:
        /*000c*/ 	.byte	0x04, 0x11
        /*000e*/ 	.short	(.L_3 - .L_2)
	.align		4
.L_2:
        /*0010*/ 	.word	index@(_Z33awkward_listarray_compact_offsetsIiiEvPT_PKT0_S4_lll)
        /*0014*/ 	.word	0x00000000


	//----- nvinfo : EIATTR_MIN_STACK_SIZE
	.align		4
.L_3:
        /*0018*/ 	.byte	0x04, 0x12
        /*001a*/ 	.short	(.L_5 - .L_4)
	.align		4
.L_4:
        /*001c*/ 	.word	index@(_Z33awkward_listarray_compact_offsetsIiiEvPT_PKT0_S4_lll)
        /*0020*/ 	.word	0x00000000
.L_5:


//--------------------- .nv.compat                --------------------------
	.section	.nv.compat,"",@"SHT_CUDA_COMPAT_INFO"
	.align	4
        /*0000*/ 	.byte	0x02, 0x09, 0x00, 0x00, 0x02, 0x02, 0x01, 0x00, 0x02, 0x05, 0x05, 0x00, 0x03, 0x07, 0x01, 0x01
        /*0010*/ 	.byte	0x02, 0x03, 0x00, 0x00, 0x02, 0x06, 0x01, 0x00, 0x04, 0x0b, 0x08, 0x00, 0x09, 0x00, 0x00, 0x00
        /*0020*/ 	.byte	0x00, 0x00, 0x00, 0x00


//--------------------- .nv.info._Z33awkward_listarray_compact_offsetsIiiEvPT_PKT0_S4_lll --------------------------
	.section	.nv.info._Z33awkward_listarray_compact_offsetsIiiEvPT_PKT0_S4_lll,"",@"SHT_CUDA_INFO"
	.sectionflags	@""
	.align	4


	//----- nvinfo : EIATTR_CUDA_API_VERSION
	.align		4
        /*0000*/ 	.byte	0x04, 0x37
        /*0002*/ 	.short	(.L_7 - .L_6)
.L_6:
        /*0004*/ 	.word	0x00000082


	//----- nvinfo : EIATTR_KPARAM_INFO
	.align		4
.L_7:
        /*0008*/ 	.byte	0x04, 0x17
        /*000a*/ 	.short	(.L_9 - .L_8)
.L_8:
        /*000c*/ 	.word	0x00000000
        /*0010*/ 	.short	0x0005
        /*0012*/ 	.short	0x0028
        /*0014*/ 	.byte	0x00, 0xf0, 0x21, 0x00


	//----- nvinfo : EIATTR_KPARAM_INFO
	.align		4
.L_9:
        /*0018*/ 	.byte	0x04, 0x17
        /*001a*/ 	.short	(.L_11 - .L_10)
.L_10:
        /*001c*/ 	.word	0x00000000
        /*0020*/ 	.short	0x0004
        /*0022*/ 	.short	0x0020
        /*0024*/ 	.byte	0x00, 0xf0, 0x21, 0x00


	//----- nvinfo : EIATTR_KPARAM_INFO
	.align		4
.L_11:
        /*0028*/ 	.byte	0x04, 0x17
        /*002a*/ 	.short	(.L_13 - .L_12)
.L_12:
        /*002c*/ 	.word	0x00000000
        /*0030*/ 	.short	0x0003
        /*0032*/ 	.short	0x0018
        /*0034*/ 	.byte	0x00, 0xf0, 0x21, 0x00


	//----- nvinfo : EIATTR_KPARAM_INFO
	.align		4
.L_13:
        /*0038*/ 	.byte	0x04, 0x17
        /*003a*/ 	.short	(.L_15 - .L_14)
.L_14:
        /*003c*/ 	.word	0x00000000
        /*0040*/ 	.short	0x0002
        /*0042*/ 	.short	0x0010
        /*0044*/ 	.byte	0x00, 0xf5, 0x21, 0x00


	//----- nvinfo : EIATTR_KPARAM_INFO
	.align		4
.L_15:
        /*0048*/ 	.byte	0x04, 0x17
        /*004a*/ 	.short	(.L_17 - .L_16)
.L_16:
        /*004c*/ 	.word	0x00000000
        /*0050*/ 	.short	0x0001
        /*0052*/ 	.short	0x0008
        /*0054*/ 	.byte	0x00, 0xf5, 0x21, 0x00


	//----- nvinfo : EIATTR_KPARAM_INFO
	.align		4
.L_17:
        /*0058*/ 	.byte	0x04, 0x17
        /*005a*/ 	.short	(.L_19 - .L_18)
.L_18:
        /*005c*/ 	.word	0x00000000
        /*0060*/ 	.short	0x0000
        /*0062*/ 	.short	0x0000
        /*0064*/ 	.byte	0x00, 0xf5, 0x21, 0x00


	//----- nvinfo : EIATTR_SPARSE_MMA_MASK
	.align		4
.L_19:
        /*0068*/ 	.byte	0x03, 0x50
        /*006a*/ 	.short	0x0000


	//----- nvinfo : EIATTR_MAXREG_COUNT
	.align		4
        /*006c*/ 	.byte	0x03, 0x1b
        /*006e*/ 	.short	0x00ff


	//----- nvinfo : EIATTR_NUM_BARRIERS
	.align		4
        /*0070*/ 	.byte	0x02, 0x4c
        /*0072*/ 	.byte	0x01
	.zero		1


	//----- nvinfo : EIATTR_MERCURY_ISA_VERSION
	.align		4
        /*0074*/ 	.byte	0x03, 0x5f
        /*0076*/ 	.short	0x0101


	//----- nvinfo : EIATTR_VRC_CTA_INIT_COUNT
	.align		4
        /*0078*/ 	.byte	0x02, 0x4a
	.zero		1
	.zero		1


	//----- nvinfo : EIATTR_EXIT_INSTR_OFFSETS
	.align		4
        /*007c*/ 	.byte	0x04, 0x1c
        /*007e*/ 	.short	(.L_21 - .L_20)


	//   ....[0]....
.L_20:
        /*0080*/ 	.word	0x000000a0


	//   ....[1]....
        /*0084*/ 	.word	0x000004d0


	//----- nvinfo : EIATTR_CRS_STACK_SIZE
	.align		4
.L_21:
        /*0088*/ 	.byte	0x04, 0x1e
        /*008a*/ 	.short	(.L_23 - .L_22)
.L_22:
        /*008c*/ 	.word	0x00000000


	//----- nvinfo : EIATTR_CBANK_PARAM_SIZE
	.align		4
.L_23:
        /*0090*/ 	.byte	0x03, 0x19
        /*0092*/ 	.short	0x0030


	//----- nvinfo : EIATTR_PARAM_CBANK
	.align		4
        /*0094*/ 	.byte	0x04, 0x0a
        /*0096*/ 	.short	(.L_25 - .L_24)
	.align		4
.L_24:
        /*0098*/ 	.word	index@(.nv.constant0._Z33awkward_listarray_compact_offsetsIiiEvPT_PKT0_S4_lll)
        /*009c*/ 	.short	0x0380
        /*009e*/ 	.short	0x0030


	//----- nvinfo : EIATTR_SW_WAR
	.align		4
.L_25:
        /*00a0*/ 	.byte	0x04, 0x36
        /*00a2*/ 	.short	(.L_27 - .L_26)
.L_26:
        /*00a4*/ 	.word	0x00000008
.L_27:


//--------------------- .nv.callgraph             --------------------------
	.section	.nv.callgraph,"",@"SHT_CUDA_CALLGRAPH"
	.align	4
	.sectionentsize	8
	.align		4
        /*0000*/ 	.word	0x00000000
	.align		4
        /*0004*/ 	.word	0xffffffff
	.align		4
        /*0008*/ 	.word	0x00000000
	.align		4
        /*000c*/ 	.word	0xfffffffe
	.align		4
        /*0010*/ 	.word	0x00000000
	.align		4
        /*0014*/ 	.word	0xfffffffd
	.align		4
        /*0018*/ 	.word	0x00000000
	.align		4
        /*001c*/ 	.word	0xfffffffc


//--------------------- .text._Z33awkward_listarray_compact_offsetsIiiEvPT_PKT0_S4_lll --------------------------
	.section	.text._Z33awkward_listarray_compact_offsetsIiiEvPT_PKT0_S4_lll,"ax",@progbits
	.align	128
        .global         _Z33awkward_listarray_compact_offsetsIiiEvPT_PKT0_S4_lll
        .type           _Z33awkward_listarray_compact_offsetsIiiEvPT_PKT0_S4_lll,@function
        .size           _Z33awkward_listarray_compact_offsetsIiiEvPT_PKT0_S4_lll,(.L_x_6 - _Z33awkward_listarray_compact_offsetsIiiEvPT_PKT0_S4_lll)
        .other          _Z33awkward_listarray_compact_offsetsIiiEvPT_PKT0_S4_lll,@"STO_CUDA_ENTRY STV_DEFAULT"
_Z33awkward_listarray_compact_offsetsIiiEvPT_PKT0_S4_lll:
.text._Z33awkward_listarray_compact_offsetsIiiEvPT_PKT0_S4_lll:
[----:B------:R-:W-:Y:S01]  /*0000*/  LDC R1, c[0x0][0x37c] ;  /* 0x0000df00ff017b82 */ /* 0x000fe20000000800 */
[----:B------:R-:W0:Y:S07]  /*0010*/  S2R R3, SR_TID.X ;  /* 0x0000000000037919 */ /* 0x000e2e0000002100 */
[----:B------:R-:W0:Y:S01]  /*0020*/  S2UR UR4, SR_CTAID.X ;  /* 0x00000000000479c3 */ /* 0x000e220000002500 */
[----:B------:R-:W1:Y:S07]  /*0030*/  LDCU.64 UR14, c[0x0][0x3a8] ;  /* 0x00007500ff0e77ac */ /* 0x000e6e0008000a00 */
[----:B------:R-:W0:Y:S01]  /*0040*/  LDC R0, c[0x0][0x360] ;  /* 0x0000d800ff007b82 */ /* 0x000e220000000800 */
[----:B-1----:R-:W-:-:S02]  /*0050*/  IMAD.U32 R2, RZ, RZ, UR14 ;  /* 0x0000000eff027e24 */ /* 0x002fc4000f8e00ff */
[----:B0-----:R-:W-:-:S05]  /*0060*/  IMAD R3, R0, UR4, R3 ;  /* 0x0000000400037c24 */ /* 0x001fca000f8e0203 */
[----:B------:R-:W-:Y:S02]  /*0070*/  ISETP.GE.U32.AND P0, PT, R3, R2, PT ;  /* 0x000000020300720c */ /* 0x000fe40003f06070 */
[----:B------:R-:W-:-:S04]  /*0080*/  SHF.R.S32.HI R0, RZ, 0x1f, R3 ;  /* 0x0000001fff007819 */ /* 0x000fc80000011403 */
[----:B------:R-:W-:-:S13]  /*0090*/  ISETP.GE.AND.EX P0, PT, R0, UR15, PT, P0 ;  /* 0x0000000f00007c0c */ /* 0x000fda000bf06300 */
[----:B------:R-:W-:Y:S05]  /*00a0*/  @P0 EXIT ;  /* 0x000000000000094d */ /* 0x000fea0003800000 */
[----:B------:R-:W0:Y:S01]  /*00b0*/  LDCU.128 UR8, c[0x0][0x390] ;  /* 0x00007200ff0877ac */ /* 0x000e220008000c00 */
[----:B------:R-:W1:Y:S01]  /*00c0*/  LDCU.64 UR4, c[0x0][0x3a0] ;  /* 0x00007400ff0477ac */ /* 0x000e620008000a00 */
[----:B------:R-:W2:Y:S01]  /*00d0*/  LDCU.64 UR12, c[0x0][0x388] ;  /* 0x00007100ff0c77ac */ /* 0x000ea20008000a00 */
[----:B------:R-:W3:Y:S01]  /*00e0*/  LDCU.64 UR6, c[0x0][0x358] ;  /* 0x00006b00ff0677ac */ /* 0x000ee20008000a00 */
[C---:B0-----:R-:W-:Y:S02]  /*00f0*/  IADD3 R7, P0, PT, R3.reuse, UR10, RZ ;  /* 0x0000000a03077c10 */ /* 0x041fe4000ff1e0ff */
[----:B-1----:R-:W-:Y:S02]  /*0100*/  IADD3 R5, P1, PT, R3, UR4, RZ ;  /* 0x0000000403057c10 */ /* 0x002fe4000ff3e0ff */
[C---:B------:R-:W-:Y:S02]  /*0110*/  IADD3.X R8, PT, PT, R0.reuse, UR11, RZ, P0, !PT ;  /* 0x0000000b00087c10 */ /* 0x040fe400087fe4ff */
[----:B------:R-:W-:-:S02]  /*0120*/  IADD3.X R10, PT, PT, R0, UR5, RZ, P1, !PT ;  /* 0x00000005000a7c10 */ /* 0x000fc40008ffe4ff */
[----:B--2---:R-:W-:Y:S02]  /*0130*/  LEA R6, P0, R7, UR12, 0x2 ;  /* 0x0000000c07067c11 */ /* 0x004fe4000f8010ff */
[----:B------:R-:W-:Y:S02]  /*0140*/  LEA R4, P1, R5, UR8, 0x2 ;  /* 0x0000000805047c11 */ /* 0x000fe4000f8210ff */
[----:B------:R-:W-:Y:S02]  /*0150*/  LEA.HI.X R7, R7, UR13, R8, 0x2, P0 ;  /* 0x0000000d07077c11 */ /* 0x000fe400080f1408 */
[----:B------:R-:W-:-:S04]  /*0160*/  LEA.HI.X R5, R5, UR9, R10, 0x2, P1 ;  /* 0x0000000905057c11 */ /* 0x000fc800088f140a */
[----:B---3--:R-:W2:Y:S04]  /*0170*/  LDG.E R7, desc[UR6][R6.64] ;  /* 0x0000000606077981 */ /* 0x008ea8000c1e1900 */
[----:B------:R0:W2:Y:S01]  /*0180*/  LDG.E R4, desc[UR6][R4.64] ;  /* 0x0000000604047981 */ /* 0x0000a2000c1e1900 */
[----:B------:R-:W1:Y:S01]  /*0190*/  S2UR UR5, SR_CgaCtaId ;  /* 0x00000000000579c3 */ /* 0x000e620000008800 */
[----:B------:R-:W-:Y:S01]  /*01a0*/  IMAD.U32 R10, RZ, RZ, UR15 ;  /* 0x0000000fff0a7e24 */ /* 0x000fe2000f8e00ff */
[----:B------:R-:W-:Y:S01]  /*01b0*/  ISETP.GE.U32.AND P0, PT, R2, 0x2, PT ;  /* 0x000000020200780c */ /* 0x000fe20003f06070 */
[----:B------:R-:W-:-:S03]  /*01c0*/  UMOV UR4, 0x400 ;  /* 0x0000040000047882 */ /* 0x000fc60000000000 */
[----:B------:R-:W-:Y:S01]  /*01d0*/  ISETP.GE.AND.EX P0, PT, R10, RZ, PT, P0 ;  /* 0x000000ff0a00720c */ /* 0x000fe20003f06300 */
[----:B0-----:R-:W-:Y:S01]  /*01e0*/  IMAD.MOV.U32 R5, RZ, RZ, RZ ;  /* 0x000000ffff057224 */ /* 0x001fe200078e00ff */
[----:B-1----:R-:W-:-:S06]  /*01f0*/  ULEA UR4, UR5, UR4, 0x18 ;  /* 0x0000000405047291 */ /* 0x002fcc000f8ec0ff */
[----:B------:R-:W-:Y:S01]  /*0200*/  LEA R9, R3, UR4, 0x2 ;  /* 0x0000000403097c11 */ /* 0x000fe2000f8e10ff */
[----:B--2---:R-:W-:-:S05]  /*0210*/  IMAD.IADD R8, R4, 0x1, -R7 ;  /* 0x0000000104087824 */ /* 0x004fca00078e0a07 */
[----:B------:R0:W-:Y:S01]  /*0220*/  STS [R9], R8 ;  /* 0x0000000809007388 */ /* 0x0001e20000000800 */
[----:B------:R-:W-:Y:S06]  /*0230*/  BAR.SYNC.DEFER_BLOCKING 0x0 ;  /* 0x0000000000007b1d */ /* 0x000fec0000010000 */
[----:B------:R-:W-:Y:S05]  /*0240*/  @!P0 BRA `(.L_x_0) ;  /* 0x0000000000848947 */ /* 0x000fea0003800000 */
[----:B------:R-:W-:Y:S01]  /*0250*/  BSSY.RECONVERGENT B0, `(.L_x_0) ;  /* 0x0000020000007945 */ /* 0x000fe20003800200 */
[----:B------:R-:W-:Y:S01]  /*0260*/  IMAD.MOV.U32 R7, RZ, RZ, RZ ;  /* 0x000000ffff077224 */ /* 0x000fe200078e00ff */
[----:B------:R-:W1:Y:S01]  /*0270*/  LDCU UR10, c[0x0][0x3a8] ;  /* 0x00007500ff0a77ac */ /* 0x000e620008000800 */
[----:B------:R-:W-:Y:S01]  /*0280*/  IMAD.MOV.U32 R4, RZ, RZ, 0x1 ;  /* 0x00000001ff047424 */ /* 0x000fe200078e00ff */
[----:B------:R-:W2:Y:S06]  /*0290*/  LDCU UR5, c[0x0][0x3ac] ;  /* 0x00007580ff0577ac */ /* 0x000eac0008000800 */
.L_x_4:
[----:B------:R-:W-:Y:S01]  /*02a0*/  ISETP.GE.AND P0, PT, R3, R4, PT ;  /* 0x000000040300720c */ /* 0x000fe20003f06270 */
[----:B------:R-:W-:Y:S01]  /*02b0*/  BSSY.RECONVERGENT B1, `(.L_x_1) ;  /* 0x0000010000017945 */ /* 0x000fe20003800200 */
[----:B------:R-:W-:-:S11]  /*02c0*/  LOP3.LUT R5, R7, 0x1, RZ, 0x3c, !PT ;  /* 0x0000000107057812 */ /* 0x000fd600078e3cff */
[----:B------:R-:W-:Y:S05]  /*02d0*/  @!P0 BRA `(.L_x_2) ;  /* 0x0000000000248947 */ /* 0x000fea0003800000 */
[----:B-1----:R-:W-:-:S04]  /*02e0*/  IMAD.U32 R2, RZ, RZ, UR10 ;  /* 0x0000000aff027e24 */ /* 0x002fc8000f8e00ff */
[----:B------:R-:W-:-:S04]  /*02f0*/  IMAD R7, R7, R2, R3 ;  /* 0x0000000207077224 */ /* 0x000fc800078e0203 */
[----:B------:R-:W-:-:S05]  /*0300*/  IMAD.IADD R7, R7, 0x1, -R4 ;  /* 0x0000000107077824 */ /* 0x000fca00078e0a04 */
[----:B------:R-:W-:-:S05]  /*0310*/  LEA R7, R7, UR4, 0x2 ;  /* 0x0000000407077c11 */ /* 0x000fca000f8e10ff */
[----:B------:R-:W-:Y:S02]  /*0320*/  IMAD R6, R4, 0x4, R7 ;  /* 0x0000000404067824 */ /* 0x000fe400078e0207 */
[----:B------:R-:W-:Y:S04]  /*0330*/  LDS R7, [R7] ;  /* 0x0000000007077984 */ /* 0x000fe80000000800 */
[----:B------:R-:W0:Y:S02]  /*0340*/  LDS R6, [R6] ;  /* 0x0000000006067984 */ /* 0x000e240000000800 */
[----:B0-----:R-:W-:Y:S01]  /*0350*/  IMAD.IADD R8, R7, 0x1, R6 ;  /* 0x0000000107087824 */ /* 0x001fe200078e0206 */
[----:B------:R-:W-:Y:S06]  /*0360*/  BRA `(.L_x_3) ;  /* 0x0000000000107947 */ /* 0x000fec0003800000 */
.L_x_2:
[----:B-1----:R-:W-:-:S04]  /*0370*/  IMAD.U32 R2, RZ, RZ, UR10 ;  /* 0x0000000aff027e24 */ /* 0x002fc8000f8e00ff */
[----:B------:R-:W-:-:S04]  /*0380*/  IMAD R6, R7, R2, RZ ;  /* 0x0000000207067224 */ /* 0x000fc800078e02ff */
[----:B------:R-:W-:-:S05]  /*0390*/  IMAD R6, R6, 0x4, R9 ;  /* 0x0000000406067824 */ /* 0x000fca00078e0209 */
[----:B0-----:R0:W1:Y:S02]  /*03a0*/  LDS R8, [R6] ;  /* 0x0000000006087984 */ /* 0x0010640000000800 */
.L_x_3:
[----:B--2---:R-:W-:Y:S05]  /*03b0*/  BSYNC.RECONVERGENT B1 ;  /* 0x0000000000017941 */ /* 0x004fea0003800200 */
.L_x_1:
[----:B------:R-:W-:Y:S02]  /*03c0*/  IMAD.SHL.U32 R4, R4, 0x2, RZ ;  /* 0x0000000204047824 */ /* 0x000fe400078e00ff */
[-C--:B0-----:R-:W-:Y:S02]  /*03d0*/  IMAD R6, R5, R2.reuse, RZ ;  /* 0x0000000205067224 */ /* 0x081fe400078e02ff */
[----:B------:R-:W-:Y:S01]  /*03e0*/  IMAD.MOV.U32 R7, RZ, RZ, R5 ;  /* 0x000000ffff077224 */ /* 0x000fe200078e0005 */
[----:B------:R-:W-:Y:S01]  /*03f0*/  ISETP.GE.U32.AND P0, PT, R4, R2, PT ;  /* 0x000000020400720c */ /* 0x000fe20003f06070 */
[----:B------:R-:W-:-:S03]  /*0400*/  IMAD R11, R6, 0x4, R9 ;  /* 0x00000004060b7824 */ /* 0x000fc600078e0209 */
[----:B------:R-:W-:Y:S02]  /*0410*/  ISETP.GE.U32.AND.EX P0, PT, RZ, UR5, PT, P0 ;  /* 0x00000005ff007c0c */ /* 0x000fe4000bf06100 */
[----:B-1----:R3:W-:Y:S01]  /*0420*/  STS [R11], R8 ;  /* 0x000000080b007388 */ /* 0x0027e20000000800 */
[----:B------:R-:W-:Y:S10]  /*0430*/  BAR.SYNC.DEFER_BLOCKING 0x0 ;  /* 0x0000000000007b1d */ /* 0x000ff40000010000 */
[----:B---3--:R-:W-:Y:S05]  /*0440*/  @!P0 BRA `(.L_x_4) ;  /* 0xfffffffc00948947 */ /* 0x008fea000383ffff */
[----:B------:R-:W-:Y:S05]  /*0450*/  BSYNC.RECONVERGENT B0 ;  /* 0x0000000000007941 */ /* 0x000fea0003800200 */
.L_x_0:
[----:B------:R-:W-:Y:S01]  /*0460*/  IMAD R2, R5, R2, RZ ;  /* 0x0000000205027224 */ /* 0x000fe200078e02ff */
[----:B------:R-:W1:Y:S03]  /*0470*/  LDCU.64 UR8, c[0x0][0x380] ;  /* 0x00007000ff0877ac */ /* 0x000e660008000a00 */
[----:B0-----:R-:W-:-:S06]  /*0480*/  IMAD R9, R2, 0x4, R9 ;  /* 0x0000000402097824 */ /* 0x001fcc00078e0209 */
[----:B------:R-:W0:Y:S01]  /*0490*/  LDS R9, [R9] ;  /* 0x0000000009097984 */ /* 0x000e220000000800 */
[----:B-1----:R-:W-:-:S04]  /*04a0*/  LEA R2, P0, R3, UR8, 0x2 ;  /* 0x0000000803027c11 */ /* 0x002fc8000f8010ff */
[----:B------:R-:W-:-:S05]  /*04b0*/  LEA.HI.X R3, R3, UR9, R0, 0x2, P0 ;  /* 0x0000000903037c11 */ /* 0x000fca00080f1400 */
[----:B0-----:R-:W-:Y:S01]  /*04c0*/  STG.E desc[UR6][R2.64], R9 ;  /* 0x0000000902007986 */ /* 0x001fe2000c101906 */
[----:B------:R-:W-:Y:S05]  /*04d0*/  EXIT ;  /* 0x000000000000794d */ /* 0x000fea0003800000 */
.L_x_5:
[----:B------:R-:W-:-:S00]  /*04e0*/  BRA `(.L_x_5) ;  /* 0xfffffffc00fc7947 */ /* 0x000fc0000383ffff */
[----:B------:R-:W-:-:S00]  /*04f0*/  NOP ;  /* 0x0000000000007918 */ /* 0x000fc00000000000 */
        /* <DEDUP_REMOVED lines=8> */
.L_x_6:


//--------------------- .nv.shared._Z33awkward_listarray_compact_offsetsIiiEvPT_PKT0_S4_lll --------------------------
	.section	.nv.shared._Z33awkward_listarray_compact_offsetsIiiEvPT_PKT0_S4_lll,"aw",@nobits
	.sectionflags	@""
	.align	16
	.zero		1024


//--------------------- .nv.shared.reserved.0     --------------------------
	.section	.nv.shared.reserved.0,"aw",@nobits
	.weak		__nv_reservedSMEM_offset_0_alias
	.size		__nv_reservedSMEM_offset_0_alias, 0, 64
	.other		__nv_reservedSMEM_offset_0_alias,@"STO_CUDA_RESERVED_SHARED STV_DEFAULT"
__nv_reservedSMEM_offset_0_alias:
	.zero		0
	.zero		64


//--------------------- .nv.constant0._Z33awkward_listarray_compact_offsetsIiiEvPT_PKT0_S4_lll --------------------------
	.section	.nv.constant0._Z33awkward_listarray_compact_offsetsIiiEvPT_PKT0_S4_lll,"a",@progbits
	.sectionflags	@""
	.align	4
.nv.constant0._Z33awkward_listarray_compact_offsetsIiiEvPT_PKT0_S4_lll:
	.zero		944


//--------------------- SYMBOLS --------------------------

	.type		.nv.reservedSmem.offset0,@object
	.size		.nv.reservedSmem.offset0,0x4
	.type		.nv.reservedSmem.cap,@object
	.size		.nv.reservedSmem.cap,0x4
